	.version 1.1
	.target compute_10, map_f64_to_f32
	// compiled with /home/mmurphy/sw/compiler/gpgpu/open64/src/targia32_nvisa/lib//be
	// nvopencc built on 2008-02-15

	.reg .u32 %ra<17>;
	.reg .u64 %rda<17>;
	.reg .f32 %fa<17>;
	.reg .f64 %fda<17>;
	.reg .u32 %rv<5>;
	.reg .u64 %rdv<5>;
	.reg .f32 %fv<5>;
	.reg .f64 %fdv<5>;


	//-----------------------------------------------------------
	// Compiling loop11.i (/tmp/ccBI#.Bj3Jv0)
	//-----------------------------------------------------------

	//-----------------------------------------------------------
	// Options:
	//-----------------------------------------------------------
	//  Target:ptx, ISA:compute_10, Endian:little, Pointer Size:32
	//  -O3	(Optimization level)
	//  -g0	(Debug level)
	//  -m2	(Report advisories)
	//-----------------------------------------------------------

	.file	1	"loop11.i"

	.shared .align 4 .b8 data1[4096];
	.shared .align 4 .b8 data2[4096];
	.shared .align 4 .b8 data3[4096];

	.entry doit
	{
	.reg .u32 %r<55>;
	.reg .f32 %f<50>;
	.reg .pred %p<5>;
	.loc	1	10	0
$LBB1_doit:
	.loc	1	16	0
	mov.s32 	%r1, %r2;            	// 
	mov.s32 	%r3, %r1;            	// 
	mov.s32 	%r4, %r5;            	// 
	setp.ge.s32 	%p1, %r1, %r4;   	// 
	@%p1 bra 	$Lt_0_9;            	// 
	mov.u32 	%r6, data1;          	// 
	mov.u32 	%r7, data2;          	// 
	sub.s32 	%r8, %r7, %r6;       	// 
	shr.s32 	%r9, %r8, 31;        	// 
	mov.s32 	%r10, 3;             	// 
	and.b32 	%r11, %r9, %r10;     	// 
	add.s32 	%r12, %r11, %r8;     	// 
	shr.s32 	%r13, %r12, 2;       	// 
	mov.u32 	%r14, data3;         	// 
	sub.s32 	%r15, %r14, %r6;     	// 
	shr.s32 	%r16, %r15, 31;      	// 
	mov.s32 	%r17, 3;             	// 
	and.b32 	%r18, %r16, %r17;    	// 
	add.s32 	%r19, %r18, %r15;    	// 
	shr.s32 	%r20, %r19, 2;       	// 
	sub.s32 	%r21, %r4, %r1;      	// 
	add.s32 	%r22, %r21, 3;       	// 
	shr.s32 	%r23, %r22, 31;      	// 
	mov.s32 	%r24, 3;             	// 
	and.b32 	%r25, %r23, %r24;    	// 
	add.s32 	%r26, %r25, %r22;    	// 
	shr.s32 	%r27, %r26, 2;       	// 
	mov.s32 	%r28, %r27;          	// 
	mov.s32 	%r29, %r30;          	// 
	add.s32 	%r31, %r1, %r29;     	// 
	sub.s32 	%r32, %r1, %r29;     	// 
	sub.s32 	%r33, %r4, %r29;     	// 
	mul.lo.u32 	%r34, %r31, 32;   	// 
	add.u32 	%r35, %r33, %r34;    	// 
	mul.lo.u32 	%r36, %r35, 4;    	// 
	add.u32 	%r37, %r36, %r6;     	// 
	mov.s32 	%r38, %r28;          	// 
$Lt_0_11:
 //<loop> Loop body line 16, nesting depth: 1, estimated iterations: unknown
	mov.s32 	%r39, %r27;          	// 
	add.s32 	%r40, %r13, %r1;     	// 
	add.s32 	%r41, %r20, %r1;     	// 
	add.u32 	%r42, %r32, %r34;    	// 
	sub.s32 	%r43, %r40, %r29;    	// 
	sub.s32 	%r44, %r41, %r29;    	// 
	mul.lo.u32 	%r45, %r42, 4;    	// 
	add.u32 	%r46, %r43, %r34;    	// 
	add.u32 	%r47, %r44, %r34;    	// 
	add.u32 	%r48, %r45, %r6;     	// 
	mul.lo.u32 	%r49, %r46, 4;    	// 
	mul.lo.u32 	%r50, %r47, 4;    	// 
	add.u32 	%r51, %r49, %r6;     	// 
	add.u32 	%r52, %r50, %r6;     	// 
 //<loop> Part of loop body line 16, head labeled $Lt_0_11
	mov.s32 	%r53, %r39;          	// 
$Lt_0_14:
 //<loop> Loop body line 16, nesting depth: 2, estimated iterations: unknown
	.loc	1	19	0
	ld.shared.f32 	%f1, [%r51+0]; 	// id:292 data1+0x0
	ld.shared.f32 	%f2, [%r52+0]; 	// id:293 data1+0x0
	mul.f32 	%f3, %f1, %f2;       	// 
	st.shared.f32 	[%r48+0], %f3; 	// id:294 data1+0x0
	.loc	1	20	0
	ld.shared.f32 	%f4, [%r51+4]; 	// id:295 data1+0x0
	ld.shared.f32 	%f5, [%r52+4]; 	// id:296 data1+0x0
	mul.f32 	%f6, %f4, %f5;       	// 
	st.shared.f32 	[%r48+4], %f6; 	// id:297 data1+0x0
	.loc	1	21	0
	ld.shared.f32 	%f7, [%r51+8]; 	// id:298 data1+0x0
	ld.shared.f32 	%f8, [%r52+8]; 	// id:299 data1+0x0
	mul.f32 	%f9, %f7, %f8;       	// 
	st.shared.f32 	[%r48+8], %f9; 	// id:300 data1+0x0
	.loc	1	22	0
	ld.shared.f32 	%f10, [%r51+12];	// id:301 data1+0x0
	ld.shared.f32 	%f11, [%r52+12];	// id:302 data1+0x0
	mul.f32 	%f12, %f10, %f11;    	// 
	st.shared.f32 	[%r48+12], %f12;	// id:303 data1+0x0
	.loc	1	24	0
	ld.shared.f32 	%f13, [%r51+128];	// id:304 data1+0x0
	ld.shared.f32 	%f14, [%r52+128];	// id:305 data1+0x0
	mul.f32 	%f15, %f13, %f14;    	// 
	st.shared.f32 	[%r48+128], %f15;	// id:306 data1+0x0
	.loc	1	25	0
	ld.shared.f32 	%f16, [%r51+132];	// id:307 data1+0x0
	ld.shared.f32 	%f17, [%r52+132];	// id:308 data1+0x0
	mul.f32 	%f18, %f16, %f17;    	// 
	st.shared.f32 	[%r48+132], %f18;	// id:309 data1+0x0
	.loc	1	26	0
	ld.shared.f32 	%f19, [%r51+136];	// id:310 data1+0x0
	ld.shared.f32 	%f20, [%r52+136];	// id:311 data1+0x0
	mul.f32 	%f21, %f19, %f20;    	// 
	st.shared.f32 	[%r48+136], %f21;	// id:312 data1+0x0
	.loc	1	27	0
	ld.shared.f32 	%f22, [%r51+140];	// id:313 data1+0x0
	ld.shared.f32 	%f23, [%r52+140];	// id:314 data1+0x0
	mul.f32 	%f24, %f22, %f23;    	// 
	st.shared.f32 	[%r48+140], %f24;	// id:315 data1+0x0
	.loc	1	29	0
	ld.shared.f32 	%f25, [%r51+256];	// id:316 data1+0x0
	ld.shared.f32 	%f26, [%r52+256];	// id:317 data1+0x0
	mul.f32 	%f27, %f25, %f26;    	// 
	st.shared.f32 	[%r48+256], %f27;	// id:318 data1+0x0
	.loc	1	30	0
	ld.shared.f32 	%f28, [%r51+260];	// id:319 data1+0x0
	ld.shared.f32 	%f29, [%r52+260];	// id:320 data1+0x0
	mul.f32 	%f30, %f28, %f29;    	// 
	st.shared.f32 	[%r48+260], %f30;	// id:321 data1+0x0
	.loc	1	31	0
	ld.shared.f32 	%f31, [%r51+264];	// id:322 data1+0x0
	ld.shared.f32 	%f32, [%r52+264];	// id:323 data1+0x0
	mul.f32 	%f33, %f31, %f32;    	// 
	st.shared.f32 	[%r48+264], %f33;	// id:324 data1+0x0
	.loc	1	32	0
	ld.shared.f32 	%f34, [%r51+268];	// id:325 data1+0x0
	ld.shared.f32 	%f35, [%r52+268];	// id:326 data1+0x0
	mul.f32 	%f36, %f34, %f35;    	// 
	st.shared.f32 	[%r48+268], %f36;	// id:327 data1+0x0
	.loc	1	34	0
	ld.shared.f32 	%f37, [%r51+384];	// id:328 data1+0x0
	ld.shared.f32 	%f38, [%r52+384];	// id:329 data1+0x0
	mul.f32 	%f39, %f37, %f38;    	// 
	st.shared.f32 	[%r48+384], %f39;	// id:330 data1+0x0
	.loc	1	35	0
	ld.shared.f32 	%f40, [%r51+388];	// id:331 data1+0x0
	ld.shared.f32 	%f41, [%r52+388];	// id:332 data1+0x0
	mul.f32 	%f42, %f40, %f41;    	// 
	st.shared.f32 	[%r48+388], %f42;	// id:333 data1+0x0
	.loc	1	36	0
	ld.shared.f32 	%f43, [%r51+392];	// id:334 data1+0x0
	ld.shared.f32 	%f44, [%r52+392];	// id:335 data1+0x0
	mul.f32 	%f45, %f43, %f44;    	// 
	st.shared.f32 	[%r48+392], %f45;	// id:336 data1+0x0
	.loc	1	37	0
	ld.shared.f32 	%f46, [%r51+396];	// id:337 data1+0x0
	ld.shared.f32 	%f47, [%r52+396];	// id:338 data1+0x0
	mul.f32 	%f48, %f46, %f47;    	// 
	st.shared.f32 	[%r48+396], %f48;	// id:339 data1+0x0
	add.u32 	%r52, %r52, 16;      	// 
	add.u32 	%r51, %r51, 16;      	// 
	add.u32 	%r48, %r48, 16;      	// 
	setp.lt.s32 	%p2, %r48, %r37; 	// 
	@%p2 bra 	$Lt_0_14;           	// 
 //<loop> Part of loop body line 16, head labeled $Lt_0_11
	add.s32 	%r3, %r3, 4;         	// 
	add.u32 	%r34, %r34, 128;     	// 
	add.u32 	%r37, %r37, 512;     	// 
	setp.lt.s32 	%p3, %r3, %r4;   	// 
	@%p3 bra 	$Lt_0_11;           	// 
$Lt_0_9:
	.loc	1	41	0
	exit;                         	// 
$LDWend_doit:
	} // doit



// ===== COMPILED SASS (sm_100) =====

	.target	sm_100

	.elftype	@"ET_EXEC"


//--------------------- .note.nv.tkinfo           --------------------------
	.section	.note.nv.tkinfo,"",@"SHT_NOTE"
	.sectionflags	@"SHF_NOTE_NV_TKINFO"
	.tkinfo
        /*0018*/ 	.word	0x00000002
        /*0030*/ 	.string	""
        /*0030*/ 	.string	"ptxas"
        /*0030*/ 	.string	"Cuda compilation tools, release 13.0, V13.0.88"
        /*0030*/ 	.string	"Build cuda_13.0.r13.0/compiler.36424714_0"
        /*0030*/ 	.string	"-arch sm_100 "



//--------------------- .note.nv.cuinfo           --------------------------
	.section	.note.nv.cuinfo,"",@"SHT_NOTE"
	.sectionflags	@"SHF_NOTE_NV_CUINFO"
        /*0018*/ 	.short	0x0002
        /*001a*/ 	.short	0x000a
        /*001c*/ 	.short	0x0082
	.zero		2


//--------------------- .nv.info                  --------------------------
	.section	.nv.info,"",@"SHT_CUDA_INFO"
	.align	4


	//----- nvinfo : EIATTR_REGCOUNT
	.align		4
        /*0000*/ 	.byte	0x04, 0x2f
        /*0002*/ 	.short	(.L_1 - .L_0)
	.align		4
.L_0:
        /*0004*/ 	.word	index@(doit)
        /*0008*/ 	.word	0x00000008


	//----- nvinfo : EIATTR_FRAME_SIZE
	.align		4
.L_1:
        /*000c*/ 	.byte	0x04, 0x11
        /*000e*/ 	.short	(.L_3 - .L_2)
	.align		4
.L_2:
        /*0010*/ 	.word	index@(doit)
        /*0014*/ 	.word	0x00000000


	//----- nvinfo : EIATTR_MIN_STACK_SIZE
	.align		4
.L_3:
        /*0018*/ 	.byte	0x04, 0x12
        /*001a*/ 	.short	(.L_5 - .L_4)
	.align		4
.L_4:
        /*001c*/ 	.word	index@(doit)
        /*0020*/ 	.word	0x00000000
.L_5:


//--------------------- .nv.compat                --------------------------
	.section	.nv.compat,"",@"SHT_CUDA_COMPAT_INFO"
	.align	4
        /*0000*/ 	.byte	0x02, 0x09, 0x00, 0x00, 0x02, 0x02, 0x01, 0x00, 0x02, 0x05, 0x05, 0x00, 0x03, 0x07, 0x01, 0x01
        /*0010*/ 	.byte	0x02, 0x03, 0x00, 0x00, 0x02, 0x06, 0x01, 0x00, 0x04, 0x0b, 0x08, 0x00, 0x09, 0x00, 0x00, 0x00
        /*0020*/ 	.byte	0x00, 0x00, 0x00, 0x00


//--------------------- .nv.info.doit             --------------------------
	.section	.nv.info.doit,"",@"SHT_CUDA_INFO"
	.sectionflags	@""
	.align	4


	//----- nvinfo : EIATTR_CUDA_API_VERSION
	.align		4
        /*0000*/ 	.byte	0x04, 0x37
        /*0002*/ 	.short	(.L_7 - .L_6)
.L_6:
        /*0004*/ 	.word	0x00000082


	//----- nvinfo : EIATTR_SPARSE_MMA_MASK
	.align		4
.L_7:
        /*0008*/ 	.byte	0x03, 0x50
        /*000a*/ 	.short	0x0000


	//----- nvinfo : EIATTR_MAXREG_COUNT
	.align		4
        /*000c*/ 	.byte	0x03, 0x1b
        /*000e*/ 	.short	0x00ff


	//----- nvinfo : EIATTR_MERCURY_ISA_VERSION
	.align		4
        /*0010*/ 	.byte	0x03, 0x5f
        /*0012*/ 	.short	0x0101


	//----- nvinfo : EIATTR_VRC_CTA_INIT_COUNT
	.align		4
        /*0014*/ 	.byte	0x02, 0x4a
	.zero		1
	.zero		1


	//----- nvinfo : EIATTR_EXIT_INSTR_OFFSETS
	.align		4
        /*0018*/ 	.byte	0x04, 0x1c
        /*001a*/ 	.short	(.L_9 - .L_8)


	//   ....[0]....
.L_8:
        /*001c*/ 	.word	0x00000010


	//   ....[1]....
        /*0020*/ 	.word	0x00000690


	//----- nvinfo : EIATTR_SW_WAR
	.align		4
.L_9:
        /*0024*/ 	.byte	0x04, 0x36
        /*0026*/ 	.short	(.L_11 - .L_10)
.L_10:
        /*0028*/ 	.word	0x00000008
.L_11:


//--------------------- .nv.callgraph             --------------------------
	.section	.nv.callgraph,"",@"SHT_CUDA_CALLGRAPH"
	.align	4
	.sectionentsize	8
	.align		4
        /*0000*/ 	.word	0x00000000
	.align		4
        /*0004*/ 	.word	0xffffffff
	.align		4
        /*0008*/ 	.word	0x00000000
	.align		4
        /*000c*/ 	.word	0xfffffffe
	.align		4
        /*0010*/ 	.word	0x00000000
	.align		4
        /*0014*/ 	.word	0xfffffffd
	.align		4
        /*0018*/ 	.word	0x00000000
	.align		4
        /*001c*/ 	.word	0xfffffffc


//--------------------- .text.doit                --------------------------
	.section	.text.doit,"ax",@progbits
	.align	128
.text.doit:
        .type           doit,@function
        .size           doit,(.L_x_3 - doit)
        .other          doit,@"STO_CUDA_ENTRY STV_DEFAULT"
doit:
[----:B------:R-:W-:-:S13]  /*0000*/  ISETP.GE.AND P0, PT, R0, R0, PT ;  /* 0x000000000000720c */ /* 0x000fda0003f06270 */
[----:B------:R-:W-:Y:S05]  /*0010*/  @P0 EXIT ;  /* 0x000000000000094d */ /* 0x000fea0003800000 */
[----:B------:R-:W0:Y:S01]  /*0020*/  S2UR UR9, SR_CgaCtaId ;  /* 0x00000000000979c3 */ /* 0x000e220000008800 */
[----:B------:R-:W-:Y:S01]  /*0030*/  UMOV UR4, 0x400 ;  /* 0x0000040000047882 */ /* 0x000fe20000000000 */
[----:B------:R-:W-:Y:S02]  /*0040*/  UIADD3 UR8, UPT, UPT, UR8, UR8, URZ ;  /* 0x0000000808087290 */ /* 0x000fe4000fffe0ff */
[----:B------:R-:W-:Y:S02]  /*0050*/  UIADD3 UR6, UPT, UPT, UR4, 0x1000, URZ ;  /* 0x0000100004067890 */ /* 0x000fe4000fffe0ff */
[----:B------:R-:W-:Y:S02]  /*0060*/  UIADD3 UR7, UPT, UPT, UR4, 0x2000, URZ ;  /* 0x0000200004077890 */ /* 0x000fe4000fffe0ff */
[----:B------:R-:W-:Y:S02]  /*0070*/  USHF.L.U32 UR11, UR8, 0x5, URZ ;  /* 0x00000005080b7899 */ /* 0x000fe400080006ff */
[----:B0-----:R-:W-:-:S02]  /*0080*/  ULEA UR5, UR9, UR4, 0x18 ;  /* 0x0000000409057291 */ /* 0x001fc4000f8ec0ff */
[----:B------:R-:W-:Y:S02]  /*0090*/  ULEA UR6, UR9, UR6, 0x18 ;  /* 0x0000000609067291 */ /* 0x000fe4000f8ec0ff */
[----:B------:R-:W-:Y:S02]  /*00a0*/  ULEA UR7, UR9, UR7, 0x18 ;  /* 0x0000000709077291 */ /* 0x000fe4000f8ec0ff */
[----:B------:R-:W-:Y:S02]  /*00b0*/  UIADD3 UR6, UPT, UPT, -UR5, UR6, URZ ;  /* 0x0000000605067290 */ /* 0x000fe4000fffe1ff */
[----:B------:R-:W-:Y:S02]  /*00c0*/  UIADD3 UR7, UPT, UPT, -UR5, UR7, URZ ;  /* 0x0000000705077290 */ /* 0x000fe4000fffe1ff */
[----:B------:R-:W-:Y:S02]  /*00d0*/  USHF.R.S32.HI UR4, URZ, 0x1f, UR6 ;  /* 0x0000001fff047899 */ /* 0x000fe40008011406 */
[----:B------:R-:W-:-:S02]  /*00e0*/  USHF.R.S32.HI UR8, URZ, 0x1f, UR7 ;  /* 0x0000001fff087899 */ /* 0x000fc40008011407 */
[----:B------:R-:W-:Y:S02]  /*00f0*/  ULOP3.LUT UR4, UR4, 0x3, URZ, 0xc0, !UPT ;  /* 0x0000000304047892 */ /* 0x000fe4000f8ec0ff */
[----:B------:R-:W-:Y:S02]  /*0100*/  UIADD3 UR9, UPT, UPT, UR10, -UR10, URZ ;  /* 0x8000000a0a097290 */ /* 0x000fe4000fffe0ff */
[----:B------:R-:W-:Y:S02]  /*0110*/  UIADD3 UR10, UPT, UPT, UR11, UR10, -UR10 ;  /* 0x0000000a0b0a7290 */ /* 0x000fe4000fffe80a */
[----:B------:R-:W-:Y:S02]  /*0120*/  ULOP3.LUT UR8, UR8, 0x3, URZ, 0xc0, !UPT ;  /* 0x0000000308087892 */ /* 0x000fe4000f8ec0ff */
[----:B------:R-:W-:Y:S02]  /*0130*/  UIADD3 UR6, UPT, UPT, UR6, UR4, URZ ;  /* 0x0000000406067290 */ /* 0x000fe4000fffe0ff */
[----:B------:R-:W-:-:S02]  /*0140*/  ULEA UR10, UR10, UR5, 0x2 ;  /* 0x000000050a0a7291 */ /* 0x000fc4000f8e10ff */
[----:B------:R-:W-:Y:S01]  /*0150*/  UIADD3 UR8, UPT, UPT, UR7, UR8, URZ ;  /* 0x0000000807087290 */ /* 0x000fe2000fffe0ff */
[----:B------:R-:W-:-:S11]  /*0160*/  UMOV UR4, UR12 ;  /* 0x0000000c00047c82 */ /* 0x000fd60008000000 */
.L_x_1:
[----:B------:R-:W-:Y:S02]  /*0170*/  ULEA.HI.SX32 UR7, UR6, UR7, 0x1e ;  /* 0x0000000706077291 */ /* 0x000fe4000f8ff2ff */
[----:B------:R-:W-:Y:S02]  /*0180*/  ULEA.HI.SX32 UR12, UR8, UR12, 0x1e ;  /* 0x0000000c080c7291 */ /* 0x000fe4000f8ff2ff */
[----:B------:R-:W-:Y:S02]  /*0190*/  UIADD3 UR13, UPT, UPT, UR9, UR11, URZ ;  /* 0x0000000b090d7290 */ /* 0x000fe4000fffe0ff */
[----:B------:R-:W-:Y:S02]  /*01a0*/  UIADD3 UR4, UPT, UPT, UR4, 0x4, URZ ;  /* 0x0000000404047890 */ /* 0x000fe4000fffe0ff */
[----:B------:R-:W-:Y:S02]  /*01b0*/  UIADD3 UR7, UPT, UPT, UR11, UR7, -UR5 ;  /* 0x000000070b077290 */ /* 0x000fe4000fffe805 */
[----:B------:R-:W-:-:S02]  /*01c0*/  UIADD3 UR12, UPT, UPT, UR11, UR12, -UR5 ;  /* 0x0000000c0b0c7290 */ /* 0x000fc4000fffe805 */
[----:B------:R-:W-:Y:S02]  /*01d0*/  ULEA UR13, UR13, UR5, 0x2 ;  /* 0x000000050d0d7291 */ /* 0x000fe4000f8e10ff */
[----:B------:R-:W-:Y:S02]  /*01e0*/  ULEA UR7, UR7, UR5, 0x2 ;  /* 0x0000000507077291 */ /* 0x000fe4000f8e10ff */
[----:B------:R-:W-:Y:S02]  /*01f0*/  ULEA UR12, UR12, UR5, 0x2 ;  /* 0x000000050c0c7291 */ /* 0x000fe4000f8e10ff */
[----:B------:R-:W-:-:S11]  /*0200*/  UISETP.GE.AND UP1, UPT, UR4, UR5, UPT ;  /* 0x000000050400728c */ /* 0x000fd6000bf26270 */
.L_x_0:
[----:B------:R-:W-:Y:S04]  /*0210*/  LDS R0, [UR7] ;  /* 0x00000007ff007984 */ /* 0x000fe80008000800 */
[----:B------:R-:W0:Y:S02]  /*0220*/  LDS R1, [UR12] ;  /* 0x0000000cff017984 */ /* 0x000e240008000800 */
[----:B0-----:R-:W-:-:S05]  /*0230*/  FMUL.FTZ R0, R0, R1 ;  /* 0x0000000100007220 */ /* 0x001fca0000410000 */
[----:B------:R-:W-:Y:S04]  /*0240*/  STS [UR13], R0 ;  /* 0x00000000ff007988 */ /* 0x000fe8000800080d */
[----:B------:R-:W-:Y:S04]  /*0250*/  LDS R1, [UR7+0x4] ;  /* 0x00000407ff017984 */ /* 0x000fe80008000800 */
[----:B------:R-:W0:Y:S02]  /*0260*/  LDS R2, [UR12+0x4] ;  /* 0x0000040cff027984 */ /* 0x000e240008000800 */
[----:B0-----:R-:W-:-:S05]  /*0270*/  FMUL.FTZ R1, R1, R2 ;  /* 0x0000000201017220 */ /* 0x001fca0000410000 */
[----:B------:R-:W-:Y:S04]  /*0280*/  STS [UR13+0x4], R1 ;  /* 0x00000401ff007988 */ /* 0x000fe8000800080d */
        /* <DEDUP_REMOVED lines=52> */
[----:B------:R-:W-:Y:S01]  /*05d0*/  LDS R3, [UR7+0x18c] ;  /* 0x00018c07ff037984 */ /* 0x000fe20008000800 */
[----:B------:R-:W-:-:S03]  /*05e0*/  UIADD3 UR7, UPT, UPT, UR7, 0x10, URZ ;  /* 0x0000001007077890 */ /* 0x000fc6000fffe0ff */
[----:B------:R-:W0:Y:S01]  /*05f0*/  LDS R4, [UR12+0x18c] ;  /* 0x00018c0cff047984 */ /* 0x000e220008000800 */
[----:B------:R-:W-:Y:S01]  /*0600*/  UIADD3 UR12, UPT, UPT, UR12, 0x10, URZ ;  /* 0x000000100c0c7890 */ /* 0x000fe2000fffe0ff */
[----:B0-----:R-:W-:-:S05]  /*0610*/  FMUL.FTZ R3, R3, R4 ;  /* 0x0000000403037220 */ /* 0x001fca0000410000 */
[----:B------:R0:W-:Y:S01]  /*0620*/  STS [UR13+0x18c], R3 ;  /* 0x00018c03ff007988 */ /* 0x0001e2000800080d */
[----:B------:R-:W-:-:S04]  /*0630*/  UIADD3 UR13, UPT, UPT, UR13, 0x10, URZ ;  /* 0x000000100d0d7890 */ /* 0x000fc8000fffe0ff */
[----:B------:R-:W-:-:S09]  /*0640*/  UISETP.GE.AND UP0, UPT, UR13, UR10, UPT ;  /* 0x0000000a0d00728c */ /* 0x000fd2000bf06270 */
[----:B0-----:R-:W-:Y:S05]  /*0650*/  BRA.U !UP0, `(.L_x_0) ;  /* 0xfffffff908ec7547 */ /* 0x001fea000b83ffff */
[----:B------:R-:W-:Y:S02]  /*0660*/  UIADD3 UR11, UPT, UPT, UR11, 0x80, URZ ;  /* 0x000000800b0b7890 */ /* 0x000fe4000fffe0ff */
[----:B------:R-:W-:Y:S01]  /*0670*/  UIADD3 UR10, UPT, UPT, UR10, 0x200, URZ ;  /* 0x000002000a0a7890 */ /* 0x000fe2000fffe0ff */
[----:B------:R-:W-:Y:S11]  /*0680*/  BRA.U !UP1, `(.L_x_1) ;  /* 0xfffffff909b87547 */ /* 0x000ff6000b83ffff */
[----:B------:R-:W-:Y:S05]  /*0690*/  EXIT ;  /* 0x000000000000794d */ /* 0x000fea0003800000 */
.L_x_2:
[----:B------:R-:W-:-:S00]  /*06a0*/  BRA `(.L_x_2) ;  /* 0xfffffffc00fc7947 */ /* 0x000fc0000383ffff */
[----:B------:R-:W-:-:S00]  /*06b0*/  NOP ;  /* 0x0000000000007918 */ /* 0x000fc00000000000 */
        /* <DEDUP_REMOVED lines=12> */
.L_x_3:


//--------------------- .nv.shared.doit           --------------------------
	.section	.nv.shared.doit,"aw",@nobits
	.sectionflags	@""
	.align	4
.nv.shared.doit:
	.zero		13312


//--------------------- .nv.shared.reserved.0     --------------------------
	.section	.nv.shared.reserved.0,"aw",@nobits
	.weak		__nv_reservedSMEM_offset_0_alias
	.size		__nv_reservedSMEM_offset_0_alias, 0, 64
	.other		__nv_reservedSMEM_offset_0_alias,@"STO_CUDA_RESERVED_SHARED STV_DEFAULT"
__nv_reservedSMEM_offset_0_alias:
	.zero		0
	.zero		64


//--------------------- .nv.constant0.doit        --------------------------
	.section	.nv.constant0.doit,"a",@progbits
	.sectionflags	@""
	.align	4
.nv.constant0.doit:
	.zero		896


//--------------------- SYMBOLS --------------------------

	.type		.nv.reservedSmem.offset0,@object
	.size		.nv.reservedSmem.offset0,0x4
	.type		.nv.reservedSmem.cap,@object
	.size		.nv.reservedSmem.cap,0x4
